	.headerflags	@"EF_CUDA_TEXMODE_UNIFIED EF_CUDA_64BIT_ADDRESS EF_CUDA_ACCELERATORS EF_CUDA_SM90 EF_CUDA_VIRTUAL_SM(EF_CUDA_SM90)"
	.elftype	@"ET_EXEC"


//--------------------- .nv.info                  --------------------------
	.section	.nv.info,"",@"SHT_CUDA_INFO"
	.align	4


	//----- nvinfo : EIATTR_REGCOUNT
	.align		4
        /*0000*/ 	.byte	0x04, 0x2f
        /*0002*/ 	.short	(.L_1 - .L_0)
	.align		4
.L_0:
        /*0004*/ 	.word	index@(triton_poi_fused__prelu_kernel_add_cat_mul_19)
        /*0008*/ 	.word	0x0000001d


	//----- nvinfo : EIATTR_MIN_STACK_SIZE
	.align		4
.L_1:
        /*000c*/ 	.byte	0x04, 0x12
        /*000e*/ 	.short	(.L_3 - .L_2)
	.align		4
.L_2:
        /*0010*/ 	.word	index@(triton_poi_fused__prelu_kernel_add_cat_mul_19)
        /*0014*/ 	.word	0x00000000


	//----- nvinfo : EIATTR_FRAME_SIZE
	.align		4
.L_3:
        /*0018*/ 	.byte	0x04, 0x11
        /*001a*/ 	.short	(.L_5 - .L_4)
	.align		4
.L_4:
        /*001c*/ 	.word	index@(triton_poi_fused__prelu_kernel_add_cat_mul_19)
        /*0020*/ 	.word	0x00000000


	//----- nvinfo : EIATTR_MIN_STACK_SIZE
	.align		4
.L_5:
        /*0024*/ 	.byte	0x04, 0x12
        /*0026*/ 	.short	(.L_7 - .L_6)
	.align		4
.L_6:
        /*0028*/ 	.word	index@(triton_poi_fused__prelu_kernel_add_cat_mul_19)
        /*002c*/ 	.word	0x00000000
.L_7:


//--------------------- .nv.info.triton_poi_fused__prelu_kernel_add_cat_mul_19 --------------------------
	.section	.nv.info.triton_poi_fused__prelu_kernel_add_cat_mul_19,"",@"SHT_CUDA_INFO"
	.sectionflags	@""
	.align	4


	//----- nvinfo : EIATTR_CUDA_API_VERSION
	.align		4
        /*0000*/ 	.byte	0x04, 0x37
        /*0002*/ 	.short	(.L_9 - .L_8)
.L_8:
        /*0004*/ 	.word	0x0000007c


	//----- nvinfo : EIATTR_KPARAM_INFO
	.align		4
.L_9:
        /*0008*/ 	.byte	0x04, 0x17
        /*000a*/ 	.short	(.L_11 - .L_10)
.L_10:
        /*000c*/ 	.word	0x00000000
        /*0010*/ 	.short	0x0005
        /*0012*/ 	.short	0x0028
        /*0014*/ 	.byte	0x00, 0xf0, 0x11, 0x00


	//----- nvinfo : EIATTR_KPARAM_INFO
	.align		4
.L_11:
        /*0018*/ 	.byte	0x04, 0x17
        /*001a*/ 	.short	(.L_13 - .L_12)
.L_12:
        /*001c*/ 	.word	0x00000000
        /*0020*/ 	.short	0x0004
        /*0022*/ 	.short	0x0020
        /*0024*/ 	.byte	0x00, 0xf4, 0x21, 0x00


	//----- nvinfo : EIATTR_KPARAM_INFO
	.align		4
.L_13:
        /*0028*/ 	.byte	0x04, 0x17
        /*002a*/ 	.short	(.L_15 - .L_14)
.L_14:
        /*002c*/ 	.word	0x00000000
        /*0030*/ 	.short	0x0003
        /*0032*/ 	.short	0x0018
        /*0034*/ 	.byte	0x00, 0xf4, 0x21, 0x00


	//----- nvinfo : EIATTR_KPARAM_INFO
	.align		4
.L_15:
        /*0038*/ 	.byte	0x04, 0x17
        /*003a*/ 	.short	(.L_17 - .L_16)
.L_16:
        /*003c*/ 	.word	0x00000000
        /*0040*/ 	.short	0x0002
        /*0042*/ 	.short	0x0010
        /*0044*/ 	.byte	0x00, 0xf4, 0x21, 0x00


	//----- nvinfo : EIATTR_KPARAM_INFO
	.align		4
.L_17:
        /*0048*/ 	.byte	0x04, 0x17
        /*004a*/ 	.short	(.L_19 - .L_18)
.L_18:
        /*004c*/ 	.word	0x00000000
        /*0050*/ 	.short	0x0001
        /*0052*/ 	.short	0x0008
        /*0054*/ 	.byte	0x00, 0xf4, 0x21, 0x00


	//----- nvinfo : EIATTR_KPARAM_INFO
	.align		4
.L_19:
        /*0058*/ 	.byte	0x04, 0x17
        /*005a*/ 	.short	(.L_21 - .L_20)
.L_20:
        /*005c*/ 	.word	0x00000000
        /*0060*/ 	.short	0x0000
        /*0062*/ 	.short	0x0000
        /*0064*/ 	.byte	0x00, 0xf4, 0x21, 0x00


	//----- nvinfo : EIATTR_SPARSE_MMA_MASK
	.align		4
.L_21:
        /*0068*/ 	.byte	0x03, 0x50
        /*006a*/ 	.short	0x0000


	//----- nvinfo : EIATTR_MAXREG_COUNT
	.align		4
        /*006c*/ 	.byte	0x03, 0x1b
        /*006e*/ 	.short	0x00ff


	//----- nvinfo : EIATTR_EXIT_INSTR_OFFSETS
	.align		4
        /*0070*/ 	.byte	0x04, 0x1c
        /*0072*/ 	.short	(.L_23 - .L_22)


	//   ....[0]....
.L_22:
        /*0074*/ 	.word	0x00000880


	//----- nvinfo : EIATTR_REQNTID
	.align		4
.L_23:
        /*0078*/ 	.byte	0x04, 0x10
        /*007a*/ 	.short	(.L_25 - .L_24)
.L_24:
        /*007c*/ 	.word	0x00000080
        /*0080*/ 	.word	0x00000001
        /*0084*/ 	.word	0x00000001


	//----- nvinfo : EIATTR_CBANK_PARAM_SIZE
	.align		4
.L_25:
        /*0088*/ 	.byte	0x03, 0x19
        /*008a*/ 	.short	0x002c


	//----- nvinfo : EIATTR_PARAM_CBANK
	.align		4
        /*008c*/ 	.byte	0x04, 0x0a
        /*008e*/ 	.short	(.L_27 - .L_26)
	.align		4
.L_26:
        /*0090*/ 	.word	index@(.nv.constant0.triton_poi_fused__prelu_kernel_add_cat_mul_19)
        /*0094*/ 	.short	0x0210
        /*0096*/ 	.short	0x002c


	//----- nvinfo : EIATTR_SW_WAR
	.align		4
.L_27:
        /*0098*/ 	.byte	0x04, 0x36
        /*009a*/ 	.short	(.L_29 - .L_28)
.L_28:
        /*009c*/ 	.word	0x00000008
.L_29:


//--------------------- .nv.callgraph             --------------------------
	.section	.nv.callgraph,"",@"SHT_CUDA_CALLGRAPH"
	.align	4
	.sectionentsize	8
	.align		4
        /*0000*/ 	.word	0x00000000
	.align		4
        /*0004*/ 	.word	0xffffffff
	.align		4
        /*0008*/ 	.word	0x00000000
	.align		4
        /*000c*/ 	.word	0xfffffffe
	.align		4
        /*0010*/ 	.word	0x00000000
	.align		4
        /*0014*/ 	.word	0xfffffffd
	.align		4
        /*0018*/ 	.word	0x00000000
	.align		4
        /*001c*/ 	.word	0xfffffffc


//--------------------- .text.triton_poi_fused__prelu_kernel_add_cat_mul_19 --------------------------
	.section	.text.triton_poi_fused__prelu_kernel_add_cat_mul_19,"ax",@progbits
	.sectionflags	@"SHF_BARRIERS=1"
	.align	128
        .global         triton_poi_fused__prelu_kernel_add_cat_mul_19
        .type           triton_poi_fused__prelu_kernel_add_cat_mul_19,@function
        .size           triton_poi_fused__prelu_kernel_add_cat_mul_19,(.L_x_1 - triton_poi_fused__prelu_kernel_add_cat_mul_19)
        .other          triton_poi_fused__prelu_kernel_add_cat_mul_19,@"STO_CUDA_ENTRY STV_DEFAULT"
triton_poi_fused__prelu_kernel_add_cat_mul_19:
.text.triton_poi_fused__prelu_kernel_add_cat_mul_19:
[----:B------:R-:W-:Y:S01]  /*0000*/  LDC R1, c[0x0][0x28] ;  /* 0x00000a00ff017b82 */ /* 0x000fe20000000800 */
[----:B------:R-:W1:Y:S07]  /*0010*/  S2R R21, SR_TID.X ;  /* 0x0000000000157919 */ /* 0x000e6e0000002100 */
[----:B------:R-:W2:Y:S01]  /*0020*/  LDC.64 R8, c[0x0][0x228] ;  /* 0x00008a00ff087b82 */ /* 0x000ea20000000a00 */
[----:B------:R-:W-:Y:S01]  /*0030*/  ULDC.64 UR6, c[0x0][0x208] ;  /* 0x0000820000067ab9 */ /* 0x000fe20000000a00 */
[----:B------:R-:W3:Y:S06]  /*0040*/  S2R R0, SR_CTAID.X ;  /* 0x0000000000007919 */ /* 0x000eec0000002500 */
[----:B------:R-:W4:Y:S01]  /*0050*/  LDC.64 R16, c[0x0][0x220] ;  /* 0x00008800ff107b82 */ /* 0x000f220000000a00 */
[----:B-1----:R-:W-:-:S02]  /*0060*/  SHF.L.U32 R23, R21, 0x2, RZ ;  /* 0x0000000215177819 */ /* 0x002fc400000006ff */
[----:B---3--:R-:W-:Y:S02]  /*0070*/  SHF.L.U32 R20, R0, 0x9, RZ ;  /* 0x0000000900147819 */ /* 0x008fe400000006ff */
[----:B------:R-:W-:Y:S02]  /*0080*/  SHF.R.S32.HI R0, RZ, 0x16, R0 ;  /* 0x00000016ff007819 */ /* 0x000fe40000011400 */
[----:B------:R-:W-:Y:S02]  /*0090*/  LOP3.LUT R23, R23, 0x1fc, RZ, 0xc0, !PT ;  /* 0x000001fc17177812 */ /* 0x000fe400078ec0ff */
[----:B------:R-:W-:Y:S02]  /*00a0*/  SGXT R0, R0, 0x1 ;  /* 0x000000010000781a */ /* 0x000fe40000000200 */
[----:B------:R-:W-:-:S04]  /*00b0*/  LOP3.LUT R7, R20, R23, RZ, 0xfc, !PT ;  /* 0x0000001714077212 */ /* 0x000fc800078efcff */
[CC--:B------:R-:W-:Y:S02]  /*00c0*/  LEA.HI R2, R0.reuse, R7.reuse, RZ, 0x6 ;  /* 0x0000000700027211 */ /* 0x0c0fe400078f30ff */
[----:B------:R-:W-:Y:S02]  /*00d0*/  LEA.HI R3, R0, R7, RZ, 0xe ;  /* 0x0000000700037211 */ /* 0x000fe400078f70ff */
[----:B------:R-:W-:Y:S02]  /*00e0*/  LOP3.LUT R2, R2, 0xffffffc0, RZ, 0xc0, !PT ;  /* 0xffffffc002027812 */ /* 0x000fe400078ec0ff */
[----:B------:R-:W-:Y:S02]  /*00f0*/  SHF.R.S32.HI R4, RZ, 0xe, R3 ;  /* 0x0000000eff047819 */ /* 0x000fe40000011403 */
[----:B------:R-:W-:-:S05]  /*0100*/  IADD3 R19, R7, -R2, RZ ;  /* 0x8000000207137210 */ /* 0x000fca0007ffe0ff */
[----:B------:R-:W-:Y:S02]  /*0110*/  IMAD R3, R4, 0x40, R19 ;  /* 0x0000004004037824 */ /* 0x000fe400078e0213 */
[----:B------:R-:W1:Y:S02]  /*0120*/  LDC.64 R4, c[0x0][0x218] ;  /* 0x00008600ff047b82 */ /* 0x000e640000000a00 */
[----:B--2---:R-:W-:-:S06]  /*0130*/  IMAD.WIDE R8, R3, 0x4, R8 ;  /* 0x0000000403087825 */ /* 0x004fcc00078e0208 */
[----:B------:R-:W2:Y:S01]  /*0140*/  LDG.E.EL.128 R8, desc[UR6][R8.64] ;  /* 0x0000000608087981 */ /* 0x000ea2000c2e1d00 */
[----:B------:R-:W3:Y:S01]  /*0150*/  LDC.64 R2, c[0x0][0x210] ;  /* 0x00008400ff027b82 */ /* 0x000ee20000000a00 */
[----:B----4-:R-:W-:-:S06]  /*0160*/  IMAD.WIDE R16, R19, 0x4, R16 ;  /* 0x0000000413107825 */ /* 0x010fcc00078e0210 */
[----:B------:R-:W4:Y:S01]  /*0170*/  LDG.E.EL.128 R16, desc[UR6][R16.64] ;  /* 0x0000000610107981 */ /* 0x000f22000c2e1d00 */
[----:B---3--:R-:W-:-:S05]  /*0180*/  IMAD.WIDE R2, R7, 0x4, R2 ;  /* 0x0000000407027825 */ /* 0x008fca00078e0202 */
[----:B------:R-:W3:Y:S01]  /*0190*/  LDG.E.128 R12, desc[UR6][R2.64] ;  /* 0x00000006020c7981 */ /* 0x000ee2000c1e1d00 */
[----:B-1----:R-:W-:-:S06]  /*01a0*/  IMAD.WIDE R4, R7, 0x4, R4 ;  /* 0x0000000407047825 */ /* 0x002fcc00078e0204 */
[----:B------:R-:W5:Y:S01]  /*01b0*/  LDG.E.128 R4, desc[UR6][R4.64] ;  /* 0x0000000604047981 */ /* 0x000f62000c1e1d00 */
[----:B------:R-:W1:Y:S01]  /*01c0*/  S2UR UR5, SR_CgaCtaId ;  /* 0x00000000000579c3 */ /* 0x000e620000008800 */
[----:B------:R-:W-:Y:S02]  /*01d0*/  UMOV UR4, 0x400 ;  /* 0x0000040000047882 */ /* 0x000fe40000000000 */
[----:B-1----:R-:W-:Y:S01]  /*01e0*/  UPRMT UR4, UR5, 0x654, UR4 ;  /* 0x0000065405047896 */ /* 0x002fe20008000004 */
[----:B------:R-:W-:Y:S01]  /*01f0*/  LOP3.LUT R21, R20, 0x7f, R21, 0xf8, !PT ;  /* 0x0000007f14157812 */ /* 0x000fe200078ef815 */
[----:B--2---:R-:W-:-:S04]  /*0200*/  FADD R22, RZ, -R8 ;  /* 0x80000008ff167221 */ /* 0x004fc80000000000 */
[----:B------:R-:W-:-:S05]  /*0210*/  FMUL R22, R22, 1.4426950216293334961 ;  /* 0x3fb8aa3b16167820 */ /* 0x000fca0000400000 */
[----:B------:R-:W-:Y:S01]  /*0220*/  FSETP.GEU.AND P0, PT, R22, -126, PT ;  /* 0xc2fc00001600780b */ /* 0x000fe20003f0e000 */
[----:B------:R-:W-:Y:S01]  /*0230*/  FADD R9, RZ, -R9 ;  /* 0x80000009ff097221 */ /* 0x000fe20000000000 */
[----:B------:R-:W-:Y:S01]  /*0240*/  FADD R10, RZ, -R10 ;  /* 0x8000000aff0a7221 */ /* 0x000fe20000000000 */
[----:B------:R-:W-:Y:S02]  /*0250*/  FADD R11, RZ, -R11 ;  /* 0x8000000bff0b7221 */ /* 0x000fe40000000000 */
[----:B------:R-:W-:Y:S01]  /*0260*/  FMUL R9, R9, 1.4426950216293334961 ;  /* 0x3fb8aa3b09097820 */ /* 0x000fe20000400000 */
[----:B------:R-:W-:Y:S01]  /*0270*/  FMUL R24, R10, 1.4426950216293334961 ;  /* 0x3fb8aa3b0a187820 */ /* 0x000fe20000400000 */
[----:B------:R-:W-:-:S06]  /*0280*/  FMUL R25, R11, 1.4426950216293334961 ;  /* 0x3fb8aa3b0b197820 */ /* 0x000fcc0000400000 */
[----:B------:R-:W-:Y:S01]  /*0290*/  @!P0 FMUL R22, R22, 0.5 ;  /* 0x3f00000016168820 */ /* 0x000fe20000400000 */
[----:B------:R-:W-:-:S03]  /*02a0*/  FSETP.GEU.AND P1, PT, R9, -126, PT ;  /* 0xc2fc00000900780b */ /* 0x000fc60003f2e000 */
[----:B------:R-:W1:Y:S01]  /*02b0*/  MUFU.EX2 R8, R22 ;  /* 0x0000001600087308 */ /* 0x000e620000000800 */
[----:B------:R-:W-:Y:S02]  /*02c0*/  FSETP.GEU.AND P2, PT, R24, -126, PT ;  /* 0xc2fc00001800780b */ /* 0x000fe40003f4e000 */
[----:B------:R-:W-:-:S07]  /*02d0*/  FSETP.GEU.AND P3, PT, R25, -126, PT ;  /* 0xc2fc00001900780b */ /* 0x000fce0003f6e000 */
[----:B------:R-:W-:-:S04]  /*02e0*/  @!P1 FMUL R9, R9, 0.5 ;  /* 0x3f00000009099820 */ /* 0x000fc80000400000 */
[----:B------:R-:W-:Y:S01]  /*02f0*/  @!P2 FMUL R24, R24, 0.5 ;  /* 0x3f0000001818a820 */ /* 0x000fe20000400000 */
[----:B-1----:R-:W-:Y:S01]  /*0300*/  @!P0 FMUL R8, R8, R8 ;  /* 0x0000000808088220 */ /* 0x002fe20000400000 */
[----:B------:R-:W-:Y:S01]  /*0310*/  @!P3 FMUL R25, R25, 0.5 ;  /* 0x3f0000001919b820 */ /* 0x000fe20000400000 */
[----:B------:R-:W1:Y:S02]  /*0320*/  MUFU.EX2 R10, R9 ;  /* 0x00000009000a7308 */ /* 0x000e640000000800 */
[----:B------:R-:W-:-:S06]  /*0330*/  FADD R26, R8, 1 ;  /* 0x3f800000081a7421 */ /* 0x000fcc0000000000 */
[----:B------:R-:W2:Y:S08]  /*0340*/  MUFU.EX2 R11, R24 ;  /* 0x00000018000b7308 */ /* 0x000eb00000000800 */
[----:B------:R-:W3:Y:S01]  /*0350*/  MUFU.EX2 R8, R25 ;  /* 0x0000001900087308 */ /* 0x000ee20000000800 */
[----:B-1----:R-:W-:Y:S01]  /*0360*/  @!P1 FMUL R10, R10, R10 ;  /* 0x0000000a0a0a9220 */ /* 0x002fe20000400000 */
[----:B--2---:R-:W-:-:S03]  /*0370*/  @!P2 FMUL R11, R11, R11 ;  /* 0x0000000b0b0ba220 */ /* 0x004fc60000400000 */
[----:B------:R-:W-:Y:S01]  /*0380*/  FADD R10, R10, 1 ;  /* 0x3f8000000a0a7421 */ /* 0x000fe20000000000 */
[----:B------:R-:W-:Y:S01]  /*0390*/  FADD R9, R11, 1 ;  /* 0x3f8000000b097421 */ /* 0x000fe20000000000 */
[----:B0--3--:R-:W-:-:S03]  /*03a0*/  @!P3 FMUL R8, R8, R8 ;  /* 0x000000080808b220 */ /* 0x009fc60000400000 */
[----:B------:R-:W-:Y:S01]  /*03b0*/  FSETP.GT.AND P2, PT, R10, 8.50705917302346158658e+37, PT ;  /* 0x7e8000000a00780b */ /* 0x000fe20003f44000 */
[----:B------:R-:W-:Y:S01]  /*03c0*/  FADD R22, R8, 1 ;  /* 0x3f80000008167421 */ /* 0x000fe20000000000 */
[----:B------:R-:W-:Y:S02]  /*03d0*/  FSETP.GT.AND P1, PT, R9, 8.50705917302346158658e+37, PT ;  /* 0x7e8000000900780b */ /* 0x000fe40003f24000 */
[----:B------:R-:W-:Y:S02]  /*03e0*/  FSETP.GT.AND P6, PT, R12, RZ, PT ;  /* 0x000000ff0c00720b */ /* 0x000fe40003fc4000 */
[----:B------:R-:W-:Y:S02]  /*03f0*/  FSETP.GT.AND P4, PT, R26, 8.50705917302346158658e+37, PT ;  /* 0x7e8000001a00780b */ /* 0x000fe40003f84000 */
[----:B------:R-:W-:-:S05]  /*0400*/  FSETP.GT.AND P0, PT, R22, 8.50705917302346158658e+37, PT ;  /* 0x7e8000001600780b */ /* 0x000fca0003f04000 */
[----:B------:R-:W-:Y:S01]  /*0410*/  @P2 FMUL R10, R10, 0.25 ;  /* 0x3e8000000a0a2820 */ /* 0x000fe20000400000 */
[----:B------:R-:W-:Y:S01]  /*0420*/  FSETP.GT.AND P5, PT, R13, RZ, PT ;  /* 0x000000ff0d00720b */ /* 0x000fe20003fa4000 */
[----:B------:R-:W-:Y:S01]  /*0430*/  @P1 FMUL R9, R9, 0.25 ;  /* 0x3e80000009091820 */ /* 0x000fe20000400000 */
[----:B------:R-:W-:Y:S01]  /*0440*/  FSETP.GT.AND P3, PT, R14, RZ, PT ;  /* 0x000000ff0e00720b */ /* 0x000fe20003f64000 */
[----:B----4-:R-:W-:Y:S01]  /*0450*/  @!P6 FMUL R12, R12, R16 ;  /* 0x000000100c0ce220 */ /* 0x010fe20000400000 */
[----:B------:R-:W-:Y:S01]  /*0460*/  FSETP.GT.AND P6, PT, R15, RZ, PT ;  /* 0x000000ff0f00720b */ /* 0x000fe20003fc4000 */
[----:B------:R-:W-:Y:S02]  /*0470*/  @P4 FMUL R26, R26, 0.25 ;  /* 0x3e8000001a1a4820 */ /* 0x000fe40000400000 */
[----:B------:R-:W-:Y:S01]  /*0480*/  @P0 FMUL R22, R22, 0.25 ;  /* 0x3e80000016160820 */ /* 0x000fe20000400000 */
[----:B------:R-:W-:Y:S01]  /*0490*/  MUFU.RCP R10, R10 ;  /* 0x0000000a000a7308 */ /* 0x000fe20000001000 */
[----:B------:R-:W-:-:S07]  /*04a0*/  HFMA2.MMA R25, -RZ, RZ, 1.625, 0 ;  /* 0x3e800000ff197435 */ /* 0x000fce00000001ff */
[----:B------:R-:W0:Y:S08]  /*04b0*/  MUFU.RCP R11, R26 ;  /* 0x0000001a000b7308 */ /* 0x000e300000001000 */
[----:B------:R-:W1:Y:S08]  /*04c0*/  MUFU.RCP R9, R9 ;  /* 0x0000000900097308 */ /* 0x000e700000001000 */
[----:B------:R-:W2:Y:S01]  /*04d0*/  MUFU.RCP R16, R22 ;  /* 0x0000001600107308 */ /* 0x000ea20000001000 */
[----:B------:R-:W3:Y:S01]  /*04e0*/  S2R R8, SR_TID.X ;  /* 0x0000000000087919 */ /* 0x000ee20000002100 */
[----:B------:R-:W-:Y:S01]  /*04f0*/  @!P5 FMUL R13, R13, R17 ;  /* 0x000000110d0dd220 */ /* 0x000fe20000400000 */
[----:B------:R-:W-:Y:S01]  /*0500*/  @!P3 FMUL R14, R14, R18 ;  /* 0x000000120e0eb220 */ /* 0x000fe20000400000 */
[----:B------:R-:W-:Y:S01]  /*0510*/  @!P6 FMUL R15, R15, R19 ;  /* 0x000000130f0fe220 */ /* 0x000fe20000400000 */
[----:B------:R-:W-:-:S02]  /*0520*/  FSEL R24, R25, 1, P4 ;  /* 0x3f80000019187808 */ /* 0x000fc40002000000 */
[C---:B------:R-:W-:Y:S02]  /*0530*/  FSEL R17, R25.reuse, 1, P2 ;  /* 0x3f80000019117808 */ /* 0x040fe40001000000 */
[C---:B------:R-:W-:Y:S02]  /*0540*/  FSEL R18, R25.reuse, 1, P1 ;  /* 0x3f80000019127808 */ /* 0x040fe40000800000 */
[----:B------:R-:W-:Y:S01]  /*0550*/  FSEL R19, R25, 1, P0 ;  /* 0x3f80000019137808 */ /* 0x000fe20000000000 */
[----:B0-----:R-:W-:Y:S01]  /*0560*/  FMUL R11, R11, R24 ;  /* 0x000000180b0b7220 */ /* 0x001fe20000400000 */
[----:B------:R-:W-:Y:S01]  /*0570*/  FMUL R10, R10, R17 ;  /* 0x000000110a0a7220 */ /* 0x000fe20000400000 */
[----:B-1----:R-:W-:Y:S02]  /*0580*/  FMUL R9, R9, R18 ;  /* 0x0000001209097220 */ /* 0x002fe40000400000 */
[----:B--2---:R-:W-:Y:S01]  /*0590*/  FMUL R16, R16, R19 ;  /* 0x0000001310107220 */ /* 0x004fe20000400000 */
[----:B-----5:R-:W-:Y:S01]  /*05a0*/  FFMA R12, R12, R11, R4 ;  /* 0x0000000b0c0c7223 */ /* 0x020fe20000000004 */
[----:B------:R-:W-:Y:S01]  /*05b0*/  FFMA R13, R13, R10, R5 ;  /* 0x0000000a0d0d7223 */ /* 0x000fe20000000005 */
[----:B------:R-:W-:Y:S01]  /*05c0*/  FFMA R14, R14, R9, R6 ;  /* 0x000000090e0e7223 */ /* 0x000fe20000000006 */
[----:B------:R-:W-:Y:S01]  /*05d0*/  LEA R18, R23, UR4, 0x2 ;  /* 0x0000000417127c11 */ /* 0x000fe2000f8e10ff */
[----:B------:R-:W-:-:S04]  /*05e0*/  FFMA R15, R15, R16, R7 ;  /* 0x000000100f0f7223 */ /* 0x000fc80000000007 */
[----:B------:R0:W-:Y:S04]  /*05f0*/  STS.128 [R18], R4 ;  /* 0x0000000412007388 */ /* 0x0001e80000000c00 */
[----:B------:R1:W-:Y:S01]  /*0600*/  STG.E.128 desc[UR6][R2.64], R12 ;  /* 0x0000000c02007986 */ /* 0x0003e2000c101d06 */
[----:B---3--:R-:W-:-:S04]  /*0610*/  LOP3.LUT R8, R8, 0x7f, RZ, 0xc0, !PT ;  /* 0x0000007f08087812 */ /* 0x008fc800078ec0ff */
[----:B------:R-:W-:Y:S01]  /*0620*/  LEA R22, R8, UR4, 0x2 ;  /* 0x0000000408167c11 */ /* 0x000fe2000f8e10ff */
[----:B------:R-:W-:Y:S01]  /*0630*/  BAR.SYNC.DEFER_BLOCKING 0x0 ;  /* 0x0000000000007b1d */ /* 0x000fe20000010000 */
[----:B------:R-:W-:-:S07]  /*0640*/  LOP3.LUT R19, R21, 0x80, RZ, 0xfc, !PT ;  /* 0x0000008015137812 */ /* 0x000fce00078efcff */
[----:B------:R-:W2:Y:S01]  /*0650*/  LDC.64 R8, c[0x0][0x230] ;  /* 0x00008c00ff087b82 */ /* 0x000ea20000000a00 */
[C---:B------:R-:W-:Y:S01]  /*0660*/  LOP3.LUT R23, R21.reuse, 0x100, RZ, 0xfc, !PT ;  /* 0x0000010015177812 */ /* 0x040fe200078efcff */
[----:B------:R-:W3:Y:S04]  /*0670*/  LDS R17, [R22] ;  /* 0x0000000016117984 */ /* 0x000ee80000000800 */
[----:B------:R-:W4:Y:S04]  /*0680*/  LDS R16, [R22+0x200] ;  /* 0x0002000016107984 */ /* 0x000f280000000800 */
[----:B------:R-:W5:Y:S04]  /*0690*/  LDS R11, [R22+0x400] ;  /* 0x00040000160b7984 */ /* 0x000f680000000800 */
[----:B------:R-:W2:Y:S01]  /*06a0*/  LDS R10, [R22+0x600] ;  /* 0x00060000160a7984 */ /* 0x000ea20000000800 */
[----:B0-----:R-:W-:-:S02]  /*06b0*/  LOP3.LUT R5, R21, 0x180, RZ, 0xfc, !PT ;  /* 0x0000018015057812 */ /* 0x001fc400078efcff */
[C---:B-1----:R-:W-:Y:S02]  /*06c0*/  LEA.HI R2, R0.reuse, R21, RZ, 0x6 ;  /* 0x0000001500027211 */ /* 0x042fe400078f30ff */
[C---:B------:R-:W-:Y:S02]  /*06d0*/  LEA.HI R3, R0.reuse, R19, RZ, 0x6 ;  /* 0x0000001300037211 */ /* 0x040fe400078f30ff */
[C---:B------:R-:W-:Y:S02]  /*06e0*/  LEA.HI R6, R0.reuse, R23, RZ, 0x6 ;  /* 0x0000001700067211 */ /* 0x040fe400078f30ff */
[----:B------:R-:W-:Y:S02]  /*06f0*/  LEA.HI R7, R0, R5, RZ, 0x6 ;  /* 0x0000000500077211 */ /* 0x000fe400078f30ff */
[----:B------:R-:W-:Y:S02]  /*0700*/  LOP3.LUT R0, R2, 0xfffffec0, RZ, 0xc0, !PT ;  /* 0xfffffec002007812 */ /* 0x000fe400078ec0ff */
[----:B------:R-:W-:-:S02]  /*0710*/  LOP3.LUT R4, R3, 0xffffffc0, RZ, 0xc0, !PT ;  /* 0xffffffc003047812 */ /* 0x000fc400078ec0ff */
[----:B------:R-:W-:Y:S02]  /*0720*/  LOP3.LUT R12, R6, 0xffffffc0, RZ, 0xc0, !PT ;  /* 0xffffffc0060c7812 */ /* 0x000fe400078ec0ff */
[----:B------:R-:W-:Y:S02]  /*0730*/  LOP3.LUT R14, R7, 0xffffffc0, RZ, 0xc0, !PT ;  /* 0xffffffc0070e7812 */ /* 0x000fe400078ec0ff */
[----:B------:R-:W-:Y:S02]  /*0740*/  IADD3 R21, R21, -R0, RZ ;  /* 0x8000000015157210 */ /* 0x000fe40007ffe0ff */
[----:B------:R-:W-:Y:S01]  /*0750*/  SHF.R.S32.HI R2, RZ, 0x6, R2 ;  /* 0x00000006ff027819 */ /* 0x000fe20000011402 */
[----:B------:R-:W-:Y:S01]  /*0760*/  IMAD.IADD R4, R19, 0x1, -R4 ;  /* 0x0000000113047824 */ /* 0x000fe200078e0a04 */
[----:B------:R-:W-:Y:S02]  /*0770*/  SHF.R.S32.HI R3, RZ, 0x6, R3 ;  /* 0x00000006ff037819 */ /* 0x000fe40000011403 */
[----:B------:R-:W-:-:S02]  /*0780*/  IADD3 R23, R23, -R12, RZ ;  /* 0x8000000c17177210 */ /* 0x000fc40007ffe0ff */
[----:B------:R-:W-:Y:S02]  /*0790*/  SHF.R.S32.HI R6, RZ, 0x6, R6 ;  /* 0x00000006ff067819 */ /* 0x000fe40000011406 */
[----:B------:R-:W-:Y:S02]  /*07a0*/  IADD3 R14, R5, -R14, RZ ;  /* 0x8000000e050e7210 */ /* 0x000fe40007ffe0ff */
[----:B------:R-:W-:Y:S01]  /*07b0*/  SHF.R.S32.HI R7, RZ, 0x6, R7 ;  /* 0x00000006ff077819 */ /* 0x000fe20000011407 */
[----:B------:R-:W-:Y:S02]  /*07c0*/  IMAD R21, R2, 0x81, R21 ;  /* 0x0000008102157824 */ /* 0x000fe400078e0215 */
[----:B------:R-:W-:Y:S02]  /*07d0*/  IMAD R5, R3, 0x81, R4 ;  /* 0x0000008103057824 */ /* 0x000fe400078e0204 */
[----:B------:R-:W-:Y:S02]  /*07e0*/  IMAD R23, R6, 0x81, R23 ;  /* 0x0000008106177824 */ /* 0x000fe400078e0217 */
[----:B------:R-:W-:-:S02]  /*07f0*/  IMAD R13, R7, 0x81, R14 ;  /* 0x00000081070d7824 */ /* 0x000fc400078e020e */
[----:B--2---:R-:W-:-:S04]  /*0800*/  IMAD.WIDE R2, R21, 0x4, R8 ;  /* 0x0000000415027825 */ /* 0x004fc800078e0208 */
[--C-:B------:R-:W-:Y:S01]  /*0810*/  IMAD.WIDE R4, R5, 0x4, R8.reuse ;  /* 0x0000000405047825 */ /* 0x100fe200078e0208 */
[----:B---3--:R-:W-:Y:S03]  /*0820*/  STG.E desc[UR6][R2.64], R17 ;  /* 0x0000001102007986 */ /* 0x008fe6000c101906 */
[--C-:B------:R-:W-:Y:S01]  /*0830*/  IMAD.WIDE R6, R23, 0x4, R8.reuse ;  /* 0x0000000417067825 */ /* 0x100fe200078e0208 */
[----:B----4-:R-:W-:Y:S03]  /*0840*/  STG.E desc[UR6][R4.64], R16 ;  /* 0x0000001004007986 */ /* 0x010fe6000c101906 */
[----:B------:R-:W-:Y:S01]  /*0850*/  IMAD.WIDE R8, R13, 0x4, R8 ;  /* 0x000000040d087825 */ /* 0x000fe200078e0208 */
[----:B-----5:R-:W-:Y:S04]  /*0860*/  STG.E desc[UR6][R6.64], R11 ;  /* 0x0000000b06007986 */ /* 0x020fe8000c101906 */
[----:B------:R-:W-:Y:S01]  /*0870*/  STG.E desc[UR6][R8.64], R10 ;  /* 0x0000000a08007986 */ /* 0x000fe2000c101906 */
[----:B------:R-:W-:Y:S05]  /*0880*/  EXIT ;  /* 0x000000000000794d */ /* 0x000fea0003800000 */
.L_x_0:
[----:B------:R-:W-:-:S00]  /*0890*/  BRA `(.L_x_0) ;  /* 0xfffffffc00fc7947 */ /* 0x000fc0000383ffff */
[----:B------:R-:W-:-:S00]  /*08a0*/  NOP ;  /* 0x0000000000007918 */ /* 0x000fc00000000000 */
        /* <DEDUP_REMOVED lines=13> */
.L_x_1:


//--------------------- .nv.shared.triton_poi_fused__prelu_kernel_add_cat_mul_19 --------------------------
	.section	.nv.shared.triton_poi_fused__prelu_kernel_add_cat_mul_19,"aw",@nobits
	.sectionflags	@""
	.align	16
	.zero		1024


//--------------------- .nv.constant0.triton_poi_fused__prelu_kernel_add_cat_mul_19 --------------------------
	.section	.nv.constant0.triton_poi_fused__prelu_kernel_add_cat_mul_19,"a",@progbits
	.sectionflags	@""
	.align	4
.nv.constant0.triton_poi_fused__prelu_kernel_add_cat_mul_19:
	.zero		572
